//
// Generated by NVIDIA NVVM Compiler
//
// Compiler Build ID: CL-36424714
// Cuda compilation tools, release 13.0, V13.0.88
// Based on NVVM 20.0.0
//

.version 9.0
.target sm_100
.address_size 64

	// .globl	_Z14testDependencyPiS_i

.visible .entry _Z14testDependencyPiS_i(
	.param .u64 .ptr .align 1 _Z14testDependencyPiS_i_param_0,
	.param .u64 .ptr .align 1 _Z14testDependencyPiS_i_param_1,
	.param .u32 _Z14testDependencyPiS_i_param_2
)
{
	.reg .pred 	%p<2>;
	.reg .b32 	%r<10>;
	.reg .b64 	%rd<9>;

	ld.param.u64 	%rd1, [_Z14testDependencyPiS_i_param_0];
	ld.param.u64 	%rd2, [_Z14testDependencyPiS_i_param_1];
	ld.param.u32 	%r4, [_Z14testDependencyPiS_i_param_2];
	mov.u32 	%r6, %tid.x;
	mov.u32 	%r7, %ctaid.x;
	mov.u32 	%r8, %ntid.x;
	mad.lo.s32 	%r1, %r7, %r8, %r6;
	setp.ge.s32 	%p1, %r1, %r4;
	mov.b32 	%r9, 0;
	@%p1 bra 	$L__BB0_2;
	cvta.to.global.u64 	%rd3, %rd1;
	mul.wide.s32 	%rd4, %r4, 4;
	add.s64 	%rd5, %rd3, %rd4;
	ld.global.u32 	%r9, [%rd5+-4];
$L__BB0_2:
	cvta.to.global.u64 	%rd6, %rd2;
	mul.wide.s32 	%rd7, %r1, 4;
	add.s64 	%rd8, %rd6, %rd7;
	st.global.u32 	[%rd8], %r9;
	ret;

}


// ===== COMPILED SASS (sm_100) =====

	.target	sm_100

	.elftype	@"ET_EXEC"


//--------------------- .note.nv.tkinfo           --------------------------
	.section	.note.nv.tkinfo,"",@"SHT_NOTE"
	.sectionflags	@"SHF_NOTE_NV_TKINFO"
	.tkinfo
        /*0018*/ 	.word	0x00000002
        /*0030*/ 	.string	""
        /*0030*/ 	.string	"ptxas"
        /*0030*/ 	.string	"Cuda compilation tools, release 13.0, V13.0.88"
        /*0030*/ 	.string	"Build cuda_13.0.r13.0/compiler.36424714_0"
        /*0030*/ 	.string	"-arch sm_100 -m 64 "



//--------------------- .note.nv.cuinfo           --------------------------
	.section	.note.nv.cuinfo,"",@"SHT_NOTE"
	.sectionflags	@"SHF_NOTE_NV_CUINFO"
        /*0018*/ 	.short	0x0002
        /*001a*/ 	.short	0x0064
        /*001c*/ 	.short	0x0082
	.zero		2


//--------------------- .nv.info                  --------------------------
	.section	.nv.info,"",@"SHT_CUDA_INFO"
	.align	4


	//----- nvinfo : EIATTR_REGCOUNT
	.align		4
        /*0000*/ 	.byte	0x04, 0x2f
        /*0002*/ 	.short	(.L_1 - .L_0)
	.align		4
.L_0:
        /*0004*/ 	.word	index@(_Z14testDependencyPiS_i)
        /*0008*/ 	.word	0x00000009


	//----- nvinfo : EIATTR_FRAME_SIZE
	.align		4
.L_1:
        /*000c*/ 	.byte	0x04, 0x11
        /*000e*/ 	.short	(.L_3 - .L_2)
	.align		4
.L_2:
        /*0010*/ 	.word	index@(_Z14testDependencyPiS_i)
        /*0014*/ 	.word	0x00000000


	//----- nvinfo : EIATTR_MIN_STACK_SIZE
	.align		4
.L_3:
        /*0018*/ 	.byte	0x04, 0x12
        /*001a*/ 	.short	(.L_5 - .L_4)
	.align		4
.L_4:
        /*001c*/ 	.word	index@(_Z14testDependencyPiS_i)
        /*0020*/ 	.word	0x00000000
.L_5:


//--------------------- .nv.compat                --------------------------
	.section	.nv.compat,"",@"SHT_CUDA_COMPAT_INFO"
	.align	4
        /*0000*/ 	.byte	0x02, 0x09, 0x00, 0x00, 0x02, 0x02, 0x01, 0x00, 0x02, 0x05, 0x05, 0x00, 0x03, 0x07, 0x01, 0x01
        /*0010*/ 	.byte	0x02, 0x03, 0x00, 0x00, 0x02, 0x06, 0x01, 0x00, 0x04, 0x0b, 0x08, 0x00, 0x09, 0x00, 0x00, 0x00
        /*0020*/ 	.byte	0x00, 0x00, 0x00, 0x00


//--------------------- .nv.info._Z14testDependencyPiS_i --------------------------
	.section	.nv.info._Z14testDependencyPiS_i,"",@"SHT_CUDA_INFO"
	.sectionflags	@""
	.align	4


	//----- nvinfo : EIATTR_CUDA_API_VERSION
	.align		4
        /*0000*/ 	.byte	0x04, 0x37
        /*0002*/ 	.short	(.L_7 - .L_6)
.L_6:
        /*0004*/ 	.word	0x00000082


	//----- nvinfo : EIATTR_KPARAM_INFO
	.align		4
.L_7:
        /*0008*/ 	.byte	0x04, 0x17
        /*000a*/ 	.short	(.L_9 - .L_8)
.L_8:
        /*000c*/ 	.word	0x00000000
        /*0010*/ 	.short	0x0002
        /*0012*/ 	.short	0x0010
        /*0014*/ 	.byte	0x00, 0xf0, 0x11, 0x00


	//----- nvinfo : EIATTR_KPARAM_INFO
	.align		4
.L_9:
        /*0018*/ 	.byte	0x04, 0x17
        /*001a*/ 	.short	(.L_11 - .L_10)
.L_10:
        /*001c*/ 	.word	0x00000000
        /*0020*/ 	.short	0x0001
        /*0022*/ 	.short	0x0008
        /*0024*/ 	.byte	0x00, 0xf5, 0x21, 0x00


	//----- nvinfo : EIATTR_KPARAM_INFO
	.align		4
.L_11:
        /*0028*/ 	.byte	0x04, 0x17
        /*002a*/ 	.short	(.L_13 - .L_12)
.L_12:
        /*002c*/ 	.word	0x00000000
        /*0030*/ 	.short	0x0000
        /*0032*/ 	.short	0x0000
        /*0034*/ 	.byte	0x00, 0xf5, 0x21, 0x00


	//----- nvinfo : EIATTR_SPARSE_MMA_MASK
	.align		4
.L_13:
        /*0038*/ 	.byte	0x03, 0x50
        /*003a*/ 	.short	0x0000


	//----- nvinfo : EIATTR_MAXREG_COUNT
	.align		4
        /*003c*/ 	.byte	0x03, 0x1b
        /*003e*/ 	.short	0x00ff


	//----- nvinfo : EIATTR_MERCURY_ISA_VERSION
	.align		4
        /*0040*/ 	.byte	0x03, 0x5f
        /*0042*/ 	.short	0x0101


	//----- nvinfo : EIATTR_VRC_CTA_INIT_COUNT
	.align		4
        /*0044*/ 	.byte	0x02, 0x4a
	.zero		1
	.zero		1


	//----- nvinfo : EIATTR_EXIT_INSTR_OFFSETS
	.align		4
        /*0048*/ 	.byte	0x04, 0x1c
        /*004a*/ 	.short	(.L_15 - .L_14)


	//   ....[0]....
.L_14:
        /*004c*/ 	.word	0x00000120


	//----- nvinfo : EIATTR_CRS_STACK_SIZE
	.align		4
.L_15:
        /*0050*/ 	.byte	0x04, 0x1e
        /*0052*/ 	.short	(.L_17 - .L_16)
.L_16:
        /*0054*/ 	.word	0x00000000


	//----- nvinfo : EIATTR_CBANK_PARAM_SIZE
	.align		4
.L_17:
        /*0058*/ 	.byte	0x03, 0x19
        /*005a*/ 	.short	0x0014


	//----- nvinfo : EIATTR_PARAM_CBANK
	.align		4
        /*005c*/ 	.byte	0x04, 0x0a
        /*005e*/ 	.short	(.L_19 - .L_18)
	.align		4
.L_18:
        /*0060*/ 	.word	index@(.nv.constant0._Z14testDependencyPiS_i)
        /*0064*/ 	.short	0x0380
        /*0066*/ 	.short	0x0014


	//----- nvinfo : EIATTR_SW_WAR
	.align		4
.L_19:
        /*0068*/ 	.byte	0x04, 0x36
        /*006a*/ 	.short	(.L_21 - .L_20)
.L_20:
        /*006c*/ 	.word	0x00000008
.L_21:


//--------------------- .nv.callgraph             --------------------------
	.section	.nv.callgraph,"",@"SHT_CUDA_CALLGRAPH"
	.align	4
	.sectionentsize	8
	.align		4
        /*0000*/ 	.word	0x00000000
	.align		4
        /*0004*/ 	.word	0xffffffff
	.align		4
        /*0008*/ 	.word	0x00000000
	.align		4
        /*000c*/ 	.word	0xfffffffe
	.align		4
        /*0010*/ 	.word	0x00000000
	.align		4
        /*0014*/ 	.word	0xfffffffd
	.align		4
        /*0018*/ 	.word	0x00000000
	.align		4
        /*001c*/ 	.word	0xfffffffc


//--------------------- .text._Z14testDependencyPiS_i --------------------------
	.section	.text._Z14testDependencyPiS_i,"ax",@progbits
	.align	128
        .global         _Z14testDependencyPiS_i
        .type           _Z14testDependencyPiS_i,@function
        .size           _Z14testDependencyPiS_i,(.L_x_3 - _Z14testDependencyPiS_i)
        .other          _Z14testDependencyPiS_i,@"STO_CUDA_ENTRY STV_DEFAULT"
_Z14testDependencyPiS_i:
.text._Z14testDependencyPiS_i:
[----:B------:R-:W-:Y:S01]  /*0000*/  LDC R1, c[0x0][0x37c] ;  /* 0x0000df00ff017b82 */ /* 0x000fe20000000800 */
[----:B------:R-:W0:Y:S07]  /*0010*/  S2R R3, SR_TID.X ;  /* 0x0000000000037919 */ /* 0x000e2e0000002100 */
[----:B------:R-:W0:Y:S01]  /*0020*/  S2UR UR4, SR_CTAID.X ;  /* 0x00000000000479c3 */ /* 0x000e220000002500 */
[----:B------:R-:W-:Y:S07]  /*0030*/  BSSY.RECONVERGENT B0, `(.L_x_0) ;  /* 0x000000d000007945 */ /* 0x000fee0003800200 */
[----:B------:R-:W0:Y:S08]  /*0040*/  LDC R0, c[0x0][0x360] ;  /* 0x0000d800ff007b82 */ /* 0x000e300000000800 */
[----:B------:R-:W1:Y:S08]  /*0050*/  LDC R6, c[0x0][0x390] ;  /* 0x0000e400ff067b82 */ /* 0x000e700000000800 */
[----:B------:R-:W2:Y:S01]  /*0060*/  LDC.64 R4, c[0x0][0x388] ;  /* 0x0000e200ff047b82 */ /* 0x000ea20000000a00 */
[----:B0-----:R-:W-:Y:S01]  /*0070*/  IMAD R3, R0, UR4, R3 ;  /* 0x0000000400037c24 */ /* 0x001fe2000f8e0203 */
[----:B------:R-:W0:Y:S04]  /*0080*/  LDCU.64 UR4, c[0x0][0x358] ;  /* 0x00006b00ff0477ac */ /* 0x000e280008000a00 */
[C---:B-1----:R-:W-:Y:S01]  /*0090*/  ISETP.GE.AND P0, PT, R3.reuse, R6, PT ;  /* 0x000000060300720c */ /* 0x042fe20003f06270 */
[----:B--2---:R-:W-:-:S04]  /*00a0*/  IMAD.WIDE R4, R3, 0x4, R4 ;  /* 0x0000000403047825 */ /* 0x004fc800078e0204 */
[----:B------:R-:W-:-:S08]  /*00b0*/  HFMA2 R3, -RZ, RZ, 0, 0 ;  /* 0x00000000ff037431 */ /* 0x000fd000000001ff */
[----:B0-----:R-:W-:Y:S05]  /*00c0*/  @P0 BRA `(.L_x_1) ;  /* 0x00000000000c0947 */ /* 0x001fea0003800000 */
[----:B------:R-:W0:Y:S02]  /*00d0*/  LDC.64 R2, c[0x0][0x380] ;  /* 0x0000e000ff027b82 */ /* 0x000e240000000a00 */
[----:B0-----:R-:W-:-:S06]  /*00e0*/  IMAD.WIDE R2, R6, 0x4, R2 ;  /* 0x0000000406027825 */ /* 0x001fcc00078e0202 */
[----:B------:R0:W5:Y:S02]  /*00f0*/  LDG.E R3, desc[UR4][R2.64+-0x4] ;  /* 0xfffffc0402037981 */ /* 0x000164000c1e1900 */
.L_x_1:
[----:B------:R-:W-:Y:S05]  /*0100*/  BSYNC.RECONVERGENT B0 ;  /* 0x0000000000007941 */ /* 0x000fea0003800200 */
.L_x_0:
[----:B-----5:R-:W-:Y:S01]  /*0110*/  STG.E desc[UR4][R4.64], R3 ;  /* 0x0000000304007986 */ /* 0x020fe2000c101904 */
[----:B------:R-:W-:Y:S05]  /*0120*/  EXIT ;  /* 0x000000000000794d */ /* 0x000fea0003800000 */
.L_x_2:
[----:B------:R-:W-:-:S00]  /*0130*/  BRA `(.L_x_2) ;  /* 0xfffffffc00fc7947 */ /* 0x000fc0000383ffff */
[----:B------:R-:W-:-:S00]  /*0140*/  NOP ;  /* 0x0000000000007918 */ /* 0x000fc00000000000 */
        /* <DEDUP_REMOVED lines=11> */
.L_x_3:


//--------------------- .nv.shared.reserved.0     --------------------------
	.section	.nv.shared.reserved.0,"aw",@nobits
	.weak		__nv_reservedSMEM_offset_0_alias
	.size		__nv_reservedSMEM_offset_0_alias, 0, 64
	.other		__nv_reservedSMEM_offset_0_alias,@"STO_CUDA_RESERVED_SHARED STV_DEFAULT"
__nv_reservedSMEM_offset_0_alias:
	.zero		0
	.zero		64


//--------------------- .nv.constant0._Z14testDependencyPiS_i --------------------------
	.section	.nv.constant0._Z14testDependencyPiS_i,"a",@progbits
	.sectionflags	@""
	.align	4
.nv.constant0._Z14testDependencyPiS_i:
	.zero		916


//--------------------- SYMBOLS --------------------------

	.type		.nv.reservedSmem.offset0,@object
	.size		.nv.reservedSmem.offset0,0x4
